.version 3.1 
.target sm_20

.global .u32 b[8];
.global .u32 x = b + 8;
.global .u64 lx = b + 14;

// not supported
//.global .u32 r = 8 + b;
//.global .u32 s = b - 8;
//.global .u32 t = b * 4;
.entry main()
{
    exit;
}




// ===== COMPILED SASS (sm_100) =====

	.target	sm_100

	.elftype	@"ET_EXEC"


//--------------------- .note.nv.tkinfo           --------------------------
	.section	.note.nv.tkinfo,"",@"SHT_NOTE"
	.sectionflags	@"SHF_NOTE_NV_TKINFO"
	.tkinfo
        /*0018*/ 	.word	0x00000002
        /*0030*/ 	.string	""
        /*0030*/ 	.string	"ptxas"
        /*0030*/ 	.string	"Cuda compilation tools, release 13.0, V13.0.88"
        /*0030*/ 	.string	"Build cuda_13.0.r13.0/compiler.36424714_0"
        /*0030*/ 	.string	"-arch sm_100 "



//--------------------- .note.nv.cuinfo           --------------------------
	.section	.note.nv.cuinfo,"",@"SHT_NOTE"
	.sectionflags	@"SHF_NOTE_NV_CUINFO"
        /*0018*/ 	.short	0x0002
        /*001a*/ 	.short	0x0014
        /*001c*/ 	.short	0x0082
	.zero		2


//--------------------- .nv.info                  --------------------------
	.section	.nv.info,"",@"SHT_CUDA_INFO"
	.align	4


	//----- nvinfo : EIATTR_REGCOUNT
	.align		4
        /*0000*/ 	.byte	0x04, 0x2f
        /*0002*/ 	.short	(.L_4 - .L_3)
	.align		4
.L_3:
        /*0004*/ 	.word	index@(main)
        /*0008*/ 	.word	0x00000004


	//----- nvinfo : EIATTR_FRAME_SIZE
	.align		4
.L_4:
        /*000c*/ 	.byte	0x04, 0x11
        /*000e*/ 	.short	(.L_6 - .L_5)
	.align		4
.L_5:
        /*0010*/ 	.word	index@(main)
        /*0014*/ 	.word	0x00000000


	//----- nvinfo : EIATTR_MIN_STACK_SIZE
	.align		4
.L_6:
        /*0018*/ 	.byte	0x04, 0x12
        /*001a*/ 	.short	(.L_8 - .L_7)
	.align		4
.L_7:
        /*001c*/ 	.word	index@(main)
        /*0020*/ 	.word	0x00000000
.L_8:


//--------------------- .nv.compat                --------------------------
	.section	.nv.compat,"",@"SHT_CUDA_COMPAT_INFO"
	.align	4
        /*0000*/ 	.byte	0x02, 0x09, 0x00, 0x00, 0x02, 0x02, 0x01, 0x00, 0x02, 0x05, 0x05, 0x00, 0x03, 0x07, 0x01, 0x01
        /*0010*/ 	.byte	0x02, 0x03, 0x00, 0x00, 0x02, 0x06, 0x01, 0x00, 0x04, 0x0b, 0x08, 0x00, 0x09, 0x00, 0x00, 0x00
        /*0020*/ 	.byte	0x00, 0x00, 0x00, 0x00


//--------------------- .nv.info.main             --------------------------
	.section	.nv.info.main,"",@"SHT_CUDA_INFO"
	.sectionflags	@""
	.align	4


	//----- nvinfo : EIATTR_CUDA_API_VERSION
	.align		4
        /*0000*/ 	.byte	0x04, 0x37
        /*0002*/ 	.short	(.L_10 - .L_9)
.L_9:
        /*0004*/ 	.word	0x00000082


	//----- nvinfo : EIATTR_SPARSE_MMA_MASK
	.align		4
.L_10:
        /*0008*/ 	.byte	0x03, 0x50
        /*000a*/ 	.short	0x0000


	//----- nvinfo : EIATTR_MAXREG_COUNT
	.align		4
        /*000c*/ 	.byte	0x03, 0x1b
        /*000e*/ 	.short	0x00ff


	//----- nvinfo : EIATTR_MERCURY_ISA_VERSION
	.align		4
        /*0010*/ 	.byte	0x03, 0x5f
        /*0012*/ 	.short	0x0101


	//----- nvinfo : EIATTR_VRC_CTA_INIT_COUNT
	.align		4
        /*0014*/ 	.byte	0x02, 0x4a
	.zero		1
	.zero		1


	//----- nvinfo : EIATTR_EXIT_INSTR_OFFSETS
	.align		4
        /*0018*/ 	.byte	0x04, 0x1c
        /*001a*/ 	.short	(.L_12 - .L_11)


	//   ....[0]....
.L_11:
        /*001c*/ 	.word	0x00000010


	//----- nvinfo : EIATTR_SW_WAR
	.align		4
.L_12:
        /*0020*/ 	.byte	0x04, 0x36
        /*0022*/ 	.short	(.L_14 - .L_13)
.L_13:
        /*0024*/ 	.word	0x00000008
.L_14:


//--------------------- .nv.callgraph             --------------------------
	.section	.nv.callgraph,"",@"SHT_CUDA_CALLGRAPH"
	.align	4
	.sectionentsize	8
	.align		4
        /*0000*/ 	.word	0x00000000
	.align		4
        /*0004*/ 	.word	0xffffffff
	.align		4
        /*0008*/ 	.word	0x00000000
	.align		4
        /*000c*/ 	.word	0xfffffffe
	.align		4
        /*0010*/ 	.word	0x00000000
	.align		4
        /*0014*/ 	.word	0xfffffffd
	.align		4
        /*0018*/ 	.word	0x00000000
	.align		4
        /*001c*/ 	.word	0xfffffffc


//--------------------- .nv.constant4             --------------------------
	.section	.nv.constant4,"a",@progbits
	.align	8
	.align		8
.nv.constant4:
        /*0000*/ 	.dword	b
	.align		8
        /*0008*/ 	.dword	x
	.align		8
        /*0010*/ 	.dword	lx


//--------------------- .text.main                --------------------------
	.section	.text.main,"ax",@progbits
	.align	128
.text.main:
        .type           main,@function
        .size           main,(.L_x_1 - main)
        .other          main,@"STO_CUDA_ENTRY STV_DEFAULT"
main:
[----:B------:R-:W-:Y:S01]  /*0000*/  LDC R1, c[0x0][0x37c] ;  /* 0x0000df00ff017b82 */ /* 0x000fe20000000800 */
[----:B------:R-:W-:Y:S05]  /*0010*/  EXIT ;  /* 0x000000000000794d */ /* 0x000fea0003800000 */
.L_x_0:
[----:B------:R-:W-:-:S00]  /*0020*/  BRA `(.L_x_0) ;  /* 0xfffffffc00fc7947 */ /* 0x000fc0000383ffff */
[----:B------:R-:W-:-:S00]  /*0030*/  NOP ;  /* 0x0000000000007918 */ /* 0x000fc00000000000 */
        /* <DEDUP_REMOVED lines=12> */
.L_x_1:


//--------------------- .nv.global.init           --------------------------
	.section	.nv.global.init,"aw",@progbits
	.align	8
	.align		8
.nv.global.init:
	.type		lx,@object
	.size		lx,(x - lx)
lx:
        /*0000*/ 	.dword	fun@R_CUDA_G64((b + 0xe))
	.type		x,@object
	.size		x,(.L_1 - x)
x:
	.zero		4
.L_1:


//--------------------- .nv.shared.reserved.0     --------------------------
	.section	.nv.shared.reserved.0,"aw",@nobits
	.weak		__nv_reservedSMEM_offset_0_alias
	.size		__nv_reservedSMEM_offset_0_alias, 0, 64
	.other		__nv_reservedSMEM_offset_0_alias,@"STO_CUDA_RESERVED_SHARED STV_DEFAULT"
__nv_reservedSMEM_offset_0_alias:
	.zero		0
	.zero		64


//--------------------- .nv.global                --------------------------
	.section	.nv.global,"aw",@nobits
	.align	4
.nv.global:
	.type		b,@object
	.size		b,(.L_0 - b)
b:
	.zero		32
.L_0:


//--------------------- .nv.constant0.main        --------------------------
	.section	.nv.constant0.main,"a",@progbits
	.sectionflags	@""
	.align	4
.nv.constant0.main:
	.zero		896


//--------------------- SYMBOLS --------------------------

	.type		.nv.reservedSmem.offset0,@object
	.size		.nv.reservedSmem.offset0,0x4
